//
// Generated by NVIDIA NVVM Compiler
//
// Compiler Build ID: CL-36424714
// Cuda compilation tools, release 13.0, V13.0.88
// Based on NVVM 20.0.0
//

.version 9.0
.target sm_100
.address_size 64

	// .globl	_Z14FMA_F32_Kerneli

.visible .entry _Z14FMA_F32_Kerneli(
	.param .u32 _Z14FMA_F32_Kerneli_param_0
)
{
	.reg .pred 	%p<11>;
	.reg .b32 	%r<27>;
	.reg .b32 	%f<21>;

	ld.param.u32 	%r19, [_Z14FMA_F32_Kerneli_param_0];
	setp.lt.s32 	%p1, %r19, 1;
	@%p1 bra 	$L__BB0_17;
	and.b32  	%r1, %r19, 3;
	setp.lt.u32 	%p2, %r19, 4;
	mov.b32 	%r24, 0;
	@%p2 bra 	$L__BB0_12;
	and.b32  	%r24, %r19, 2147483644;
	add.s32 	%r23, %r19, -2;
	sub.s32 	%r22, 2, %r19;
	neg.s32 	%r21, %r24;
$L__BB0_3:
	mov.f32 	%f2, 0f3F9D70A4;
	mov.f32 	%f3, 0f4015C28F;
	mov.f32 	%f4, 0f405CCCCD;
	// begin inline asm
	fma.rn.f32 %f1, %f2, %f3, %f4;
	
	// end inline asm
	setp.ne.s32 	%p3, %r22, 1;
	@%p3 bra 	$L__BB0_5;
	// begin inline asm
	// Prevent optimization

	// end inline asm
$L__BB0_5:
	mov.f32 	%f6, 0f3F9D70A4;
	mov.f32 	%f7, 0f4015C28F;
	mov.f32 	%f8, 0f405CCCCD;
	// begin inline asm
	fma.rn.f32 %f5, %f6, %f7, %f8;
	
	// end inline asm
	setp.ne.s32 	%p4, %r22, 0;
	@%p4 bra 	$L__BB0_7;
	// begin inline asm
	// Prevent optimization

	// end inline asm
$L__BB0_7:
	mov.f32 	%f10, 0f3F9D70A4;
	mov.f32 	%f11, 0f4015C28F;
	mov.f32 	%f12, 0f405CCCCD;
	// begin inline asm
	fma.rn.f32 %f9, %f10, %f11, %f12;
	
	// end inline asm
	setp.ne.s32 	%p5, %r22, -1;
	@%p5 bra 	$L__BB0_9;
	// begin inline asm
	// Prevent optimization

	// end inline asm
$L__BB0_9:
	mov.f32 	%f14, 0f3F9D70A4;
	mov.f32 	%f15, 0f4015C28F;
	mov.f32 	%f16, 0f405CCCCD;
	// begin inline asm
	fma.rn.f32 %f13, %f14, %f15, %f16;
	
	// end inline asm
	setp.ne.s32 	%p6, %r23, 2;
	@%p6 bra 	$L__BB0_11;
	// begin inline asm
	// Prevent optimization

	// end inline asm
$L__BB0_11:
	add.s32 	%r23, %r23, -4;
	add.s32 	%r22, %r22, 4;
	add.s32 	%r21, %r21, 4;
	setp.ne.s32 	%p7, %r21, 0;
	@%p7 bra 	$L__BB0_3;
$L__BB0_12:
	setp.eq.s32 	%p8, %r1, 0;
	@%p8 bra 	$L__BB0_17;
	sub.s32 	%r26, %r24, %r19;
	neg.s32 	%r25, %r1;
$L__BB0_14:
	.pragma "nounroll";
	mov.f32 	%f18, 0f3F9D70A4;
	mov.f32 	%f19, 0f4015C28F;
	mov.f32 	%f20, 0f405CCCCD;
	// begin inline asm
	fma.rn.f32 %f17, %f18, %f19, %f20;
	
	// end inline asm
	add.s32 	%r26, %r26, 1;
	setp.ne.s32 	%p9, %r26, 0;
	@%p9 bra 	$L__BB0_16;
	// begin inline asm
	// Prevent optimization

	// end inline asm
$L__BB0_16:
	add.s32 	%r25, %r25, 1;
	setp.ne.s32 	%p10, %r25, 0;
	@%p10 bra 	$L__BB0_14;
$L__BB0_17:
	ret;

}
	// .globl	_Z14MAD_U32_Kerneli
.visible .entry _Z14MAD_U32_Kerneli(
	.param .u32 _Z14MAD_U32_Kerneli_param_0
)
{
	.reg .pred 	%p<11>;
	.reg .b32 	%r<47>;

	ld.param.u32 	%r19, [_Z14MAD_U32_Kerneli_param_0];
	setp.lt.s32 	%p1, %r19, 1;
	@%p1 bra 	$L__BB1_17;
	and.b32  	%r1, %r19, 3;
	setp.lt.u32 	%p2, %r19, 4;
	mov.b32 	%r44, 0;
	@%p2 bra 	$L__BB1_12;
	and.b32  	%r44, %r19, 2147483644;
	add.s32 	%r43, %r19, -2;
	sub.s32 	%r42, 2, %r19;
	neg.s32 	%r41, %r44;
$L__BB1_3:
	mov.b32 	%r22, 123;
	mov.b32 	%r23, 234;
	mov.b32 	%r24, 345;
	// begin inline asm
	mad.lo.u32 %r21, %r22, %r23, %r24;
	// end inline asm
	setp.ne.s32 	%p3, %r42, 1;
	@%p3 bra 	$L__BB1_5;
	// begin inline asm
	// Prevent optimization

	// end inline asm
$L__BB1_5:
	mov.b32 	%r26, 123;
	mov.b32 	%r27, 234;
	mov.b32 	%r28, 345;
	// begin inline asm
	mad.lo.u32 %r25, %r26, %r27, %r28;
	// end inline asm
	setp.ne.s32 	%p4, %r42, 0;
	@%p4 bra 	$L__BB1_7;
	// begin inline asm
	// Prevent optimization

	// end inline asm
$L__BB1_7:
	mov.b32 	%r30, 123;
	mov.b32 	%r31, 234;
	mov.b32 	%r32, 345;
	// begin inline asm
	mad.lo.u32 %r29, %r30, %r31, %r32;
	// end inline asm
	setp.ne.s32 	%p5, %r42, -1;
	@%p5 bra 	$L__BB1_9;
	// begin inline asm
	// Prevent optimization

	// end inline asm
$L__BB1_9:
	mov.b32 	%r34, 123;
	mov.b32 	%r35, 234;
	mov.b32 	%r36, 345;
	// begin inline asm
	mad.lo.u32 %r33, %r34, %r35, %r36;
	// end inline asm
	setp.ne.s32 	%p6, %r43, 2;
	@%p6 bra 	$L__BB1_11;
	// begin inline asm
	// Prevent optimization

	// end inline asm
$L__BB1_11:
	add.s32 	%r43, %r43, -4;
	add.s32 	%r42, %r42, 4;
	add.s32 	%r41, %r41, 4;
	setp.ne.s32 	%p7, %r41, 0;
	@%p7 bra 	$L__BB1_3;
$L__BB1_12:
	setp.eq.s32 	%p8, %r1, 0;
	@%p8 bra 	$L__BB1_17;
	sub.s32 	%r46, %r44, %r19;
	neg.s32 	%r45, %r1;
$L__BB1_14:
	.pragma "nounroll";
	mov.b32 	%r38, 123;
	mov.b32 	%r39, 234;
	mov.b32 	%r40, 345;
	// begin inline asm
	mad.lo.u32 %r37, %r38, %r39, %r40;
	// end inline asm
	add.s32 	%r46, %r46, 1;
	setp.ne.s32 	%p9, %r46, 0;
	@%p9 bra 	$L__BB1_16;
	// begin inline asm
	// Prevent optimization

	// end inline asm
$L__BB1_16:
	add.s32 	%r45, %r45, 1;
	setp.ne.s32 	%p10, %r45, 0;
	@%p10 bra 	$L__BB1_14;
$L__BB1_17:
	ret;

}
	// .globl	_Z14FMA_F64_Kerneli
.visible .entry _Z14FMA_F64_Kerneli(
	.param .u32 _Z14FMA_F64_Kerneli_param_0
)
{
	.reg .pred 	%p<11>;
	.reg .b32 	%r<27>;
	.reg .b64 	%fd<21>;

	ld.param.u32 	%r19, [_Z14FMA_F64_Kerneli_param_0];
	setp.lt.s32 	%p1, %r19, 1;
	@%p1 bra 	$L__BB2_17;
	and.b32  	%r1, %r19, 3;
	setp.lt.u32 	%p2, %r19, 4;
	mov.b32 	%r24, 0;
	@%p2 bra 	$L__BB2_12;
	and.b32  	%r24, %r19, 2147483644;
	add.s32 	%r23, %r19, -2;
	sub.s32 	%r22, 2, %r19;
	neg.s32 	%r21, %r24;
$L__BB2_3:
	mov.f64 	%fd2, 0d3FF3AE147AE147AE;
	mov.f64 	%fd3, 0d4002B851EB851EB8;
	mov.f64 	%fd4, 0d400B99999999999A;
	// begin inline asm
	fma.rn.f64 %fd1, %fd2, %fd3, %fd4;
	// end inline asm
	setp.ne.s32 	%p3, %r22, 1;
	@%p3 bra 	$L__BB2_5;
	// begin inline asm
	// Prevent optimization

	// end inline asm
$L__BB2_5:
	mov.f64 	%fd6, 0d3FF3AE147AE147AE;
	mov.f64 	%fd7, 0d4002B851EB851EB8;
	mov.f64 	%fd8, 0d400B99999999999A;
	// begin inline asm
	fma.rn.f64 %fd5, %fd6, %fd7, %fd8;
	// end inline asm
	setp.ne.s32 	%p4, %r22, 0;
	@%p4 bra 	$L__BB2_7;
	// begin inline asm
	// Prevent optimization

	// end inline asm
$L__BB2_7:
	mov.f64 	%fd10, 0d3FF3AE147AE147AE;
	mov.f64 	%fd11, 0d4002B851EB851EB8;
	mov.f64 	%fd12, 0d400B99999999999A;
	// begin inline asm
	fma.rn.f64 %fd9, %fd10, %fd11, %fd12;
	// end inline asm
	setp.ne.s32 	%p5, %r22, -1;
	@%p5 bra 	$L__BB2_9;
	// begin inline asm
	// Prevent optimization

	// end inline asm
$L__BB2_9:
	mov.f64 	%fd14, 0d3FF3AE147AE147AE;
	mov.f64 	%fd15, 0d4002B851EB851EB8;
	mov.f64 	%fd16, 0d400B99999999999A;
	// begin inline asm
	fma.rn.f64 %fd13, %fd14, %fd15, %fd16;
	// end inline asm
	setp.ne.s32 	%p6, %r23, 2;
	@%p6 bra 	$L__BB2_11;
	// begin inline asm
	// Prevent optimization

	// end inline asm
$L__BB2_11:
	add.s32 	%r23, %r23, -4;
	add.s32 	%r22, %r22, 4;
	add.s32 	%r21, %r21, 4;
	setp.ne.s32 	%p7, %r21, 0;
	@%p7 bra 	$L__BB2_3;
$L__BB2_12:
	setp.eq.s32 	%p8, %r1, 0;
	@%p8 bra 	$L__BB2_17;
	sub.s32 	%r26, %r24, %r19;
	neg.s32 	%r25, %r1;
$L__BB2_14:
	.pragma "nounroll";
	mov.f64 	%fd18, 0d3FF3AE147AE147AE;
	mov.f64 	%fd19, 0d4002B851EB851EB8;
	mov.f64 	%fd20, 0d400B99999999999A;
	// begin inline asm
	fma.rn.f64 %fd17, %fd18, %fd19, %fd20;
	// end inline asm
	add.s32 	%r26, %r26, 1;
	setp.ne.s32 	%p9, %r26, 0;
	@%p9 bra 	$L__BB2_16;
	// begin inline asm
	// Prevent optimization

	// end inline asm
$L__BB2_16:
	add.s32 	%r25, %r25, 1;
	setp.ne.s32 	%p10, %r25, 0;
	@%p10 bra 	$L__BB2_14;
$L__BB2_17:
	ret;

}
	// .globl	_Z16FMA_F16x2_Kerneli
.visible .entry _Z16FMA_F16x2_Kerneli(
	.param .u32 _Z16FMA_F16x2_Kerneli_param_0
)
{
	.reg .pred 	%p<11>;
	.reg .b32 	%r<47>;

	ld.param.u32 	%r19, [_Z16FMA_F16x2_Kerneli_param_0];
	setp.lt.s32 	%p1, %r19, 1;
	@%p1 bra 	$L__BB3_17;
	and.b32  	%r1, %r19, 3;
	setp.lt.u32 	%p2, %r19, 4;
	mov.b32 	%r44, 0;
	@%p2 bra 	$L__BB3_12;
	and.b32  	%r44, %r19, 2147483644;
	add.s32 	%r43, %r19, -2;
	sub.s32 	%r42, 2, %r19;
	neg.s32 	%r41, %r44;
$L__BB3_3:
	mov.b32 	%r24, 1006648320;
	// begin inline asm
	fma.rn.f16x2 %r21, %r24, %r24, %r24;
	// end inline asm
	setp.ne.s32 	%p3, %r42, 1;
	@%p3 bra 	$L__BB3_5;
	// begin inline asm
	// Prevent optimization

	// end inline asm
$L__BB3_5:
	mov.b32 	%r28, 1006648320;
	// begin inline asm
	fma.rn.f16x2 %r25, %r28, %r28, %r28;
	// end inline asm
	setp.ne.s32 	%p4, %r42, 0;
	@%p4 bra 	$L__BB3_7;
	// begin inline asm
	// Prevent optimization

	// end inline asm
$L__BB3_7:
	mov.b32 	%r32, 1006648320;
	// begin inline asm
	fma.rn.f16x2 %r29, %r32, %r32, %r32;
	// end inline asm
	setp.ne.s32 	%p5, %r42, -1;
	@%p5 bra 	$L__BB3_9;
	// begin inline asm
	// Prevent optimization

	// end inline asm
$L__BB3_9:
	mov.b32 	%r36, 1006648320;
	// begin inline asm
	fma.rn.f16x2 %r33, %r36, %r36, %r36;
	// end inline asm
	setp.ne.s32 	%p6, %r43, 2;
	@%p6 bra 	$L__BB3_11;
	// begin inline asm
	// Prevent optimization

	// end inline asm
$L__BB3_11:
	add.s32 	%r43, %r43, -4;
	add.s32 	%r42, %r42, 4;
	add.s32 	%r41, %r41, 4;
	setp.ne.s32 	%p7, %r41, 0;
	@%p7 bra 	$L__BB3_3;
$L__BB3_12:
	setp.eq.s32 	%p8, %r1, 0;
	@%p8 bra 	$L__BB3_17;
	sub.s32 	%r46, %r44, %r19;
	neg.s32 	%r45, %r1;
$L__BB3_14:
	.pragma "nounroll";
	mov.b32 	%r40, 1006648320;
	// begin inline asm
	fma.rn.f16x2 %r37, %r40, %r40, %r40;
	// end inline asm
	add.s32 	%r46, %r46, 1;
	setp.ne.s32 	%p9, %r46, 0;
	@%p9 bra 	$L__BB3_16;
	// begin inline asm
	// Prevent optimization

	// end inline asm
$L__BB3_16:
	add.s32 	%r45, %r45, 1;
	setp.ne.s32 	%p10, %r45, 0;
	@%p10 bra 	$L__BB3_14;
$L__BB3_17:
	ret;

}
	// .globl	_Z17MAD_CC_S32_Kerneli
.visible .entry _Z17MAD_CC_S32_Kerneli(
	.param .u32 _Z17MAD_CC_S32_Kerneli_param_0
)
{
	.reg .pred 	%p<11>;
	.reg .b32 	%r<57>;

	ld.param.u32 	%r19, [_Z17MAD_CC_S32_Kerneli_param_0];
	setp.lt.s32 	%p1, %r19, 1;
	@%p1 bra 	$L__BB4_17;
	and.b32  	%r1, %r19, 3;
	setp.lt.u32 	%p2, %r19, 4;
	mov.b32 	%r54, 0;
	@%p2 bra 	$L__BB4_12;
	and.b32  	%r54, %r19, 2147483644;
	add.s32 	%r53, %r19, -2;
	sub.s32 	%r52, 2, %r19;
	neg.s32 	%r51, %r54;
$L__BB4_3:
	mov.b32 	%r23, 123;
	mov.b32 	%r24, 234;
	mov.b32 	%r25, 345;
	mov.b32 	%r26, 456;
	// begin inline asm
	mad.lo.cc.s32 %r21, %r22, %r23, %r24;
	addc.s32 %r25, %r26, 0;
	// end inline asm
	setp.ne.s32 	%p3, %r52, 1;
	@%p3 bra 	$L__BB4_5;
	// begin inline asm
	// Prevent optimization

	// end inline asm
$L__BB4_5:
	mov.b32 	%r29, 123;
	mov.b32 	%r30, 234;
	mov.b32 	%r31, 345;
	mov.b32 	%r32, 456;
	// begin inline asm
	mad.lo.cc.s32 %r27, %r28, %r29, %r30;
	addc.s32 %r31, %r32, 0;
	// end inline asm
	setp.ne.s32 	%p4, %r52, 0;
	@%p4 bra 	$L__BB4_7;
	// begin inline asm
	// Prevent optimization

	// end inline asm
$L__BB4_7:
	mov.b32 	%r35, 123;
	mov.b32 	%r36, 234;
	mov.b32 	%r37, 345;
	mov.b32 	%r38, 456;
	// begin inline asm
	mad.lo.cc.s32 %r33, %r34, %r35, %r36;
	addc.s32 %r37, %r38, 0;
	// end inline asm
	setp.ne.s32 	%p5, %r52, -1;
	@%p5 bra 	$L__BB4_9;
	// begin inline asm
	// Prevent optimization

	// end inline asm
$L__BB4_9:
	mov.b32 	%r41, 123;
	mov.b32 	%r42, 234;
	mov.b32 	%r43, 345;
	mov.b32 	%r44, 456;
	// begin inline asm
	mad.lo.cc.s32 %r39, %r40, %r41, %r42;
	addc.s32 %r43, %r44, 0;
	// end inline asm
	setp.ne.s32 	%p6, %r53, 2;
	@%p6 bra 	$L__BB4_11;
	// begin inline asm
	// Prevent optimization

	// end inline asm
$L__BB4_11:
	add.s32 	%r53, %r53, -4;
	add.s32 	%r52, %r52, 4;
	add.s32 	%r51, %r51, 4;
	setp.ne.s32 	%p7, %r51, 0;
	@%p7 bra 	$L__BB4_3;
$L__BB4_12:
	setp.eq.s32 	%p8, %r1, 0;
	@%p8 bra 	$L__BB4_17;
	sub.s32 	%r56, %r54, %r19;
	neg.s32 	%r55, %r1;
$L__BB4_14:
	.pragma "nounroll";
	mov.b32 	%r47, 123;
	mov.b32 	%r48, 234;
	mov.b32 	%r49, 345;
	mov.b32 	%r50, 456;
	// begin inline asm
	mad.lo.cc.s32 %r45, %r46, %r47, %r48;
	addc.s32 %r49, %r50, 0;
	// end inline asm
	add.s32 	%r56, %r56, 1;
	setp.ne.s32 	%p9, %r56, 0;
	@%p9 bra 	$L__BB4_16;
	// begin inline asm
	// Prevent optimization

	// end inline asm
$L__BB4_16:
	add.s32 	%r55, %r55, 1;
	setp.ne.s32 	%p10, %r55, 0;
	@%p10 bra 	$L__BB4_14;
$L__BB4_17:
	ret;

}


// ===== COMPILED SASS (sm_100) =====

	.target	sm_100

	.elftype	@"ET_EXEC"


//--------------------- .note.nv.tkinfo           --------------------------
	.section	.note.nv.tkinfo,"",@"SHT_NOTE"
	.sectionflags	@"SHF_NOTE_NV_TKINFO"
	.tkinfo
        /*0018*/ 	.word	0x00000002
        /*0030*/ 	.string	""
        /*0030*/ 	.string	"ptxas"
        /*0030*/ 	.string	"Cuda compilation tools, release 13.0, V13.0.88"
        /*0030*/ 	.string	"Build cuda_13.0.r13.0/compiler.36424714_0"
        /*0030*/ 	.string	"-arch sm_100 -m 64 "



//--------------------- .note.nv.cuinfo           --------------------------
	.section	.note.nv.cuinfo,"",@"SHT_NOTE"
	.sectionflags	@"SHF_NOTE_NV_CUINFO"
        /*0018*/ 	.short	0x0002
        /*001a*/ 	.short	0x0064
        /*001c*/ 	.short	0x0082
	.zero		2


//--------------------- .nv.info                  --------------------------
	.section	.nv.info,"",@"SHT_CUDA_INFO"
	.align	4


	//----- nvinfo : EIATTR_REGCOUNT
	.align		4
        /*0000*/ 	.byte	0x04, 0x2f
        /*0002*/ 	.short	(.L_1 - .L_0)
	.align		4
.L_0:
        /*0004*/ 	.word	index@(_Z14FMA_F32_Kerneli)
        /*0008*/ 	.word	0x00000004


	//----- nvinfo : EIATTR_FRAME_SIZE
	.align		4
.L_1:
        /*000c*/ 	.byte	0x04, 0x11
        /*000e*/ 	.short	(.L_3 - .L_2)
	.align		4
.L_2:
        /*0010*/ 	.word	index@(_Z14FMA_F32_Kerneli)
        /*0014*/ 	.word	0x00000000


	//----- nvinfo : EIATTR_REGCOUNT
	.align		4
.L_3:
        /*0018*/ 	.byte	0x04, 0x2f
        /*001a*/ 	.short	(.L_5 - .L_4)
	.align		4
.L_4:
        /*001c*/ 	.word	index@(_Z14MAD_U32_Kerneli)
        /*0020*/ 	.word	0x00000004


	//----- nvinfo : EIATTR_FRAME_SIZE
	.align		4
.L_5:
        /*0024*/ 	.byte	0x04, 0x11
        /*0026*/ 	.short	(.L_7 - .L_6)
	.align		4
.L_6:
        /*0028*/ 	.word	index@(_Z14MAD_U32_Kerneli)
        /*002c*/ 	.word	0x00000000


	//----- nvinfo : EIATTR_REGCOUNT
	.align		4
.L_7:
        /*0030*/ 	.byte	0x04, 0x2f
        /*0032*/ 	.short	(.L_9 - .L_8)
	.align		4
.L_8:
        /*0034*/ 	.word	index@(_Z14FMA_F64_Kerneli)
        /*0038*/ 	.word	0x00000004


	//----- nvinfo : EIATTR_FRAME_SIZE
	.align		4
.L_9:
        /*003c*/ 	.byte	0x04, 0x11
        /*003e*/ 	.short	(.L_11 - .L_10)
	.align		4
.L_10:
        /*0040*/ 	.word	index@(_Z14FMA_F64_Kerneli)
        /*0044*/ 	.word	0x00000000


	//----- nvinfo : EIATTR_REGCOUNT
	.align		4
.L_11:
        /*0048*/ 	.byte	0x04, 0x2f
        /*004a*/ 	.short	(.L_13 - .L_12)
	.align		4
.L_12:
        /*004c*/ 	.word	index@(_Z16FMA_F16x2_Kerneli)
        /*0050*/ 	.word	0x00000004


	//----- nvinfo : EIATTR_FRAME_SIZE
	.align		4
.L_13:
        /*0054*/ 	.byte	0x04, 0x11
        /*0056*/ 	.short	(.L_15 - .L_14)
	.align		4
.L_14:
        /*0058*/ 	.word	index@(_Z16FMA_F16x2_Kerneli)
        /*005c*/ 	.word	0x00000000


	//----- nvinfo : EIATTR_REGCOUNT
	.align		4
.L_15:
        /*0060*/ 	.byte	0x04, 0x2f
        /*0062*/ 	.short	(.L_17 - .L_16)
	.align		4
.L_16:
        /*0064*/ 	.word	index@(_Z17MAD_CC_S32_Kerneli)
        /*0068*/ 	.word	0x00000004


	//----- nvinfo : EIATTR_FRAME_SIZE
	.align		4
.L_17:
        /*006c*/ 	.byte	0x04, 0x11
        /*006e*/ 	.short	(.L_19 - .L_18)
	.align		4
.L_18:
        /*0070*/ 	.word	index@(_Z17MAD_CC_S32_Kerneli)
        /*0074*/ 	.word	0x00000000


	//----- nvinfo : EIATTR_MIN_STACK_SIZE
	.align		4
.L_19:
        /*0078*/ 	.byte	0x04, 0x12
        /*007a*/ 	.short	(.L_21 - .L_20)
	.align		4
.L_20:
        /*007c*/ 	.word	index@(_Z17MAD_CC_S32_Kerneli)
        /*0080*/ 	.word	0x00000000


	//----- nvinfo : EIATTR_MIN_STACK_SIZE
	.align		4
.L_21:
        /*0084*/ 	.byte	0x04, 0x12
        /*0086*/ 	.short	(.L_23 - .L_22)
	.align		4
.L_22:
        /*0088*/ 	.word	index@(_Z16FMA_F16x2_Kerneli)
        /*008c*/ 	.word	0x00000000


	//----- nvinfo : EIATTR_MIN_STACK_SIZE
	.align		4
.L_23:
        /*0090*/ 	.byte	0x04, 0x12
        /*0092*/ 	.short	(.L_25 - .L_24)
	.align		4
.L_24:
        /*0094*/ 	.word	index@(_Z14FMA_F64_Kerneli)
        /*0098*/ 	.word	0x00000000


	//----- nvinfo : EIATTR_MIN_STACK_SIZE
	.align		4
.L_25:
        /*009c*/ 	.byte	0x04, 0x12
        /*009e*/ 	.short	(.L_27 - .L_26)
	.align		4
.L_26:
        /*00a0*/ 	.word	index@(_Z14MAD_U32_Kerneli)
        /*00a4*/ 	.word	0x00000000


	//----- nvinfo : EIATTR_MIN_STACK_SIZE
	.align		4
.L_27:
        /*00a8*/ 	.byte	0x04, 0x12
        /*00aa*/ 	.short	(.L_29 - .L_28)
	.align		4
.L_28:
        /*00ac*/ 	.word	index@(_Z14FMA_F32_Kerneli)
        /*00b0*/ 	.word	0x00000000
.L_29:


//--------------------- .nv.compat                --------------------------
	.section	.nv.compat,"",@"SHT_CUDA_COMPAT_INFO"
	.align	4
        /*0000*/ 	.byte	0x02, 0x09, 0x00, 0x00, 0x02, 0x02, 0x01, 0x00, 0x02, 0x05, 0x05, 0x00, 0x03, 0x07, 0x01, 0x01
        /*0010*/ 	.byte	0x02, 0x03, 0x00, 0x00, 0x02, 0x06, 0x01, 0x00, 0x04, 0x0b, 0x08, 0x00, 0x09, 0x00, 0x00, 0x00
        /*0020*/ 	.byte	0x00, 0x00, 0x00, 0x00


//--------------------- .nv.info._Z17MAD_CC_S32_Kerneli --------------------------
	.section	.nv.info._Z17MAD_CC_S32_Kerneli,"",@"SHT_CUDA_INFO"
	.sectionflags	@""
	.align	4


	//----- nvinfo : EIATTR_CUDA_API_VERSION
	.align		4
        /*0000*/ 	.byte	0x04, 0x37
        /*0002*/ 	.short	(.L_31 - .L_30)
.L_30:
        /*0004*/ 	.word	0x00000082


	//----- nvinfo : EIATTR_KPARAM_INFO
	.align		4
.L_31:
        /*0008*/ 	.byte	0x04, 0x17
        /*000a*/ 	.short	(.L_33 - .L_32)
.L_32:
        /*000c*/ 	.word	0x00000000
        /*0010*/ 	.short	0x0000
        /*0012*/ 	.short	0x0000
        /*0014*/ 	.byte	0x00, 0xf0, 0x11, 0x00


	//----- nvinfo : EIATTR_SPARSE_MMA_MASK
	.align		4
.L_33:
        /*0018*/ 	.byte	0x03, 0x50
        /*001a*/ 	.short	0x0000


	//----- nvinfo : EIATTR_MAXREG_COUNT
	.align		4
        /*001c*/ 	.byte	0x03, 0x1b
        /*001e*/ 	.short	0x00ff


	//----- nvinfo : EIATTR_MERCURY_ISA_VERSION
	.align		4
        /*0020*/ 	.byte	0x03, 0x5f
        /*0022*/ 	.short	0x0101


	//----- nvinfo : EIATTR_VRC_CTA_INIT_COUNT
	.align		4
        /*0024*/ 	.byte	0x02, 0x4a
	.zero		1
	.zero		1


	//----- nvinfo : EIATTR_EXIT_INSTR_OFFSETS
	.align		4
        /*0028*/ 	.byte	0x04, 0x1c
        /*002a*/ 	.short	(.L_35 - .L_34)


	//   ....[0]....
.L_34:
        /*002c*/ 	.word	0x00000030


	//   ....[1]....
        /*0030*/ 	.word	0x00000040


	//----- nvinfo : EIATTR_CBANK_PARAM_SIZE
	.align		4
.L_35:
        /*0034*/ 	.byte	0x03, 0x19
        /*0036*/ 	.short	0x0004


	//----- nvinfo : EIATTR_PARAM_CBANK
	.align		4
        /*0038*/ 	.byte	0x04, 0x0a
        /*003a*/ 	.short	(.L_37 - .L_36)
	.align		4
.L_36:
        /*003c*/ 	.word	index@(.nv.constant0._Z17MAD_CC_S32_Kerneli)
        /*0040*/ 	.short	0x0380
        /*0042*/ 	.short	0x0004


	//----- nvinfo : EIATTR_SW_WAR
	.align		4
.L_37:
        /*0044*/ 	.byte	0x04, 0x36
        /*0046*/ 	.short	(.L_39 - .L_38)
.L_38:
        /*0048*/ 	.word	0x00000008
.L_39:


//--------------------- .nv.info._Z16FMA_F16x2_Kerneli --------------------------
	.section	.nv.info._Z16FMA_F16x2_Kerneli,"",@"SHT_CUDA_INFO"
	.sectionflags	@""
	.align	4


	//----- nvinfo : EIATTR_CUDA_API_VERSION
	.align		4
        /*0000*/ 	.byte	0x04, 0x37
        /*0002*/ 	.short	(.L_41 - .L_40)
.L_40:
        /*0004*/ 	.word	0x00000082


	//----- nvinfo : EIATTR_KPARAM_INFO
	.align		4
.L_41:
        /*0008*/ 	.byte	0x04, 0x17
        /*000a*/ 	.short	(.L_43 - .L_42)
.L_42:
        /*000c*/ 	.word	0x00000000
        /*0010*/ 	.short	0x0000
        /*0012*/ 	.short	0x0000
        /*0014*/ 	.byte	0x00, 0xf0, 0x11, 0x00


	//----- nvinfo : EIATTR_SPARSE_MMA_MASK
	.align		4
.L_43:
        /*0018*/ 	.byte	0x03, 0x50
        /*001a*/ 	.short	0x0000


	//----- nvinfo : EIATTR_MAXREG_COUNT
	.align		4
        /*001c*/ 	.byte	0x03, 0x1b
        /*001e*/ 	.short	0x00ff


	//----- nvinfo : EIATTR_MERCURY_ISA_VERSION
	.align		4
        /*0020*/ 	.byte	0x03, 0x5f
        /*0022*/ 	.short	0x0101


	//----- nvinfo : EIATTR_VRC_CTA_INIT_COUNT
	.align		4
        /*0024*/ 	.byte	0x02, 0x4a
	.zero		1
	.zero		1


	//----- nvinfo : EIATTR_EXIT_INSTR_OFFSETS
	.align		4
        /*0028*/ 	.byte	0x04, 0x1c
        /*002a*/ 	.short	(.L_45 - .L_44)


	//   ....[0]....
.L_44:
        /*002c*/ 	.word	0x00000030


	//   ....[1]....
        /*0030*/ 	.word	0x00000040


	//----- nvinfo : EIATTR_CBANK_PARAM_SIZE
	.align		4
.L_45:
        /*0034*/ 	.byte	0x03, 0x19
        /*0036*/ 	.short	0x0004


	//----- nvinfo : EIATTR_PARAM_CBANK
	.align		4
        /*0038*/ 	.byte	0x04, 0x0a
        /*003a*/ 	.short	(.L_47 - .L_46)
	.align		4
.L_46:
        /*003c*/ 	.word	index@(.nv.constant0._Z16FMA_F16x2_Kerneli)
        /*0040*/ 	.short	0x0380
        /*0042*/ 	.short	0x0004


	//----- nvinfo : EIATTR_SW_WAR
	.align		4
.L_47:
        /*0044*/ 	.byte	0x04, 0x36
        /*0046*/ 	.short	(.L_49 - .L_48)
.L_48:
        /*0048*/ 	.word	0x00000008
.L_49:


//--------------------- .nv.info._Z14FMA_F64_Kerneli --------------------------
	.section	.nv.info._Z14FMA_F64_Kerneli,"",@"SHT_CUDA_INFO"
	.sectionflags	@""
	.align	4


	//----- nvinfo : EIATTR_CUDA_API_VERSION
	.align		4
        /*0000*/ 	.byte	0x04, 0x37
        /*0002*/ 	.short	(.L_51 - .L_50)
.L_50:
        /*0004*/ 	.word	0x00000082


	//----- nvinfo : EIATTR_KPARAM_INFO
	.align		4
.L_51:
        /*0008*/ 	.byte	0x04, 0x17
        /*000a*/ 	.short	(.L_53 - .L_52)
.L_52:
        /*000c*/ 	.word	0x00000000
        /*0010*/ 	.short	0x0000
        /*0012*/ 	.short	0x0000
        /*0014*/ 	.byte	0x00, 0xf0, 0x11, 0x00


	//----- nvinfo : EIATTR_SPARSE_MMA_MASK
	.align		4
.L_53:
        /*0018*/ 	.byte	0x03, 0x50
        /*001a*/ 	.short	0x0000


	//----- nvinfo : EIATTR_MAXREG_COUNT
	.align		4
        /*001c*/ 	.byte	0x03, 0x1b
        /*001e*/ 	.short	0x00ff


	//----- nvinfo : EIATTR_MERCURY_ISA_VERSION
	.align		4
        /*0020*/ 	.byte	0x03, 0x5f
        /*0022*/ 	.short	0x0101


	//----- nvinfo : EIATTR_VRC_CTA_INIT_COUNT
	.align		4
        /*0024*/ 	.byte	0x02, 0x4a
	.zero		1
	.zero		1


	//----- nvinfo : EIATTR_EXIT_INSTR_OFFSETS
	.align		4
        /*0028*/ 	.byte	0x04, 0x1c
        /*002a*/ 	.short	(.L_55 - .L_54)


	//   ....[0]....
.L_54:
        /*002c*/ 	.word	0x00000030


	//   ....[1]....
        /*0030*/ 	.word	0x00000040


	//----- nvinfo : EIATTR_CBANK_PARAM_SIZE
	.align		4
.L_55:
        /*0034*/ 	.byte	0x03, 0x19
        /*0036*/ 	.short	0x0004


	//----- nvinfo : EIATTR_PARAM_CBANK
	.align		4
        /*0038*/ 	.byte	0x04, 0x0a
        /*003a*/ 	.short	(.L_57 - .L_56)
	.align		4
.L_56:
        /*003c*/ 	.word	index@(.nv.constant0._Z14FMA_F64_Kerneli)
        /*0040*/ 	.short	0x0380
        /*0042*/ 	.short	0x0004


	//----- nvinfo : EIATTR_SW_WAR
	.align		4
.L_57:
        /*0044*/ 	.byte	0x04, 0x36
        /*0046*/ 	.short	(.L_59 - .L_58)
.L_58:
        /*0048*/ 	.word	0x00000008
.L_59:


//--------------------- .nv.info._Z14MAD_U32_Kerneli --------------------------
	.section	.nv.info._Z14MAD_U32_Kerneli,"",@"SHT_CUDA_INFO"
	.sectionflags	@""
	.align	4


	//----- nvinfo : EIATTR_CUDA_API_VERSION
	.align		4
        /*0000*/ 	.byte	0x04, 0x37
        /*0002*/ 	.short	(.L_61 - .L_60)
.L_60:
        /*0004*/ 	.word	0x00000082


	//----- nvinfo : EIATTR_KPARAM_INFO
	.align		4
.L_61:
        /*0008*/ 	.byte	0x04, 0x17
        /*000a*/ 	.short	(.L_63 - .L_62)
.L_62:
        /*000c*/ 	.word	0x00000000
        /*0010*/ 	.short	0x0000
        /*0012*/ 	.short	0x0000
        /*0014*/ 	.byte	0x00, 0xf0, 0x11, 0x00


	//----- nvinfo : EIATTR_SPARSE_MMA_MASK
	.align		4
.L_63:
        /*0018*/ 	.byte	0x03, 0x50
        /*001a*/ 	.short	0x0000


	//----- nvinfo : EIATTR_MAXREG_COUNT
	.align		4
        /*001c*/ 	.byte	0x03, 0x1b
        /*001e*/ 	.short	0x00ff


	//----- nvinfo : EIATTR_MERCURY_ISA_VERSION
	.align		4
        /*0020*/ 	.byte	0x03, 0x5f
        /*0022*/ 	.short	0x0101


	//----- nvinfo : EIATTR_VRC_CTA_INIT_COUNT
	.align		4
        /*0024*/ 	.byte	0x02, 0x4a
	.zero		1
	.zero		1


	//----- nvinfo : EIATTR_EXIT_INSTR_OFFSETS
	.align		4
        /*0028*/ 	.byte	0x04, 0x1c
        /*002a*/ 	.short	(.L_65 - .L_64)


	//   ....[0]....
.L_64:
        /*002c*/ 	.word	0x00000030


	//   ....[1]....
        /*0030*/ 	.word	0x00000040


	//----- nvinfo : EIATTR_CBANK_PARAM_SIZE
	.align		4
.L_65:
        /*0034*/ 	.byte	0x03, 0x19
        /*0036*/ 	.short	0x0004


	//----- nvinfo : EIATTR_PARAM_CBANK
	.align		4
        /*0038*/ 	.byte	0x04, 0x0a
        /*003a*/ 	.short	(.L_67 - .L_66)
	.align		4
.L_66:
        /*003c*/ 	.word	index@(.nv.constant0._Z14MAD_U32_Kerneli)
        /*0040*/ 	.short	0x0380
        /*0042*/ 	.short	0x0004


	//----- nvinfo : EIATTR_SW_WAR
	.align		4
.L_67:
        /*0044*/ 	.byte	0x04, 0x36
        /*0046*/ 	.short	(.L_69 - .L_68)
.L_68:
        /*0048*/ 	.word	0x00000008
.L_69:


//--------------------- .nv.info._Z14FMA_F32_Kerneli --------------------------
	.section	.nv.info._Z14FMA_F32_Kerneli,"",@"SHT_CUDA_INFO"
	.sectionflags	@""
	.align	4


	//----- nvinfo : EIATTR_CUDA_API_VERSION
	.align		4
        /*0000*/ 	.byte	0x04, 0x37
        /*0002*/ 	.short	(.L_71 - .L_70)
.L_70:
        /*0004*/ 	.word	0x00000082


	//----- nvinfo : EIATTR_KPARAM_INFO
	.align		4
.L_71:
        /*0008*/ 	.byte	0x04, 0x17
        /*000a*/ 	.short	(.L_73 - .L_72)
.L_72:
        /*000c*/ 	.word	0x00000000
        /*0010*/ 	.short	0x0000
        /*0012*/ 	.short	0x0000
        /*0014*/ 	.byte	0x00, 0xf0, 0x11, 0x00


	//----- nvinfo : EIATTR_SPARSE_MMA_MASK
	.align		4
.L_73:
        /*0018*/ 	.byte	0x03, 0x50
        /*001a*/ 	.short	0x0000


	//----- nvinfo : EIATTR_MAXREG_COUNT
	.align		4
        /*001c*/ 	.byte	0x03, 0x1b
        /*001e*/ 	.short	0x00ff


	//----- nvinfo : EIATTR_MERCURY_ISA_VERSION
	.align		4
        /*0020*/ 	.byte	0x03, 0x5f
        /*0022*/ 	.short	0x0101


	//----- nvinfo : EIATTR_VRC_CTA_INIT_COUNT
	.align		4
        /*0024*/ 	.byte	0x02, 0x4a
	.zero		1
	.zero		1


	//----- nvinfo : EIATTR_EXIT_INSTR_OFFSETS
	.align		4
        /*0028*/ 	.byte	0x04, 0x1c
        /*002a*/ 	.short	(.L_75 - .L_74)


	//   ....[0]....
.L_74:
        /*002c*/ 	.word	0x00000030


	//   ....[1]....
        /*0030*/ 	.word	0x00000040


	//----- nvinfo : EIATTR_CBANK_PARAM_SIZE
	.align		4
.L_75:
        /*0034*/ 	.byte	0x03, 0x19
        /*0036*/ 	.short	0x0004


	//----- nvinfo : EIATTR_PARAM_CBANK
	.align		4
        /*0038*/ 	.byte	0x04, 0x0a
        /*003a*/ 	.short	(.L_77 - .L_76)
	.align		4
.L_76:
        /*003c*/ 	.word	index@(.nv.constant0._Z14FMA_F32_Kerneli)
        /*0040*/ 	.short	0x0380
        /*0042*/ 	.short	0x0004


	//----- nvinfo : EIATTR_SW_WAR
	.align		4
.L_77:
        /*0044*/ 	.byte	0x04, 0x36
        /*0046*/ 	.short	(.L_79 - .L_78)
.L_78:
        /*0048*/ 	.word	0x00000008
.L_79:


//--------------------- .nv.callgraph             --------------------------
	.section	.nv.callgraph,"",@"SHT_CUDA_CALLGRAPH"
	.align	4
	.sectionentsize	8
	.align		4
        /*0000*/ 	.word	0x00000000
	.align		4
        /*0004*/ 	.word	0xffffffff
	.align		4
        /*0008*/ 	.word	0x00000000
	.align		4
        /*000c*/ 	.word	0xfffffffe
	.align		4
        /*0010*/ 	.word	0x00000000
	.align		4
        /*0014*/ 	.word	0xfffffffd
	.align		4
        /*0018*/ 	.word	0x00000000
	.align		4
        /*001c*/ 	.word	0xfffffffc


//--------------------- .text._Z17MAD_CC_S32_Kerneli --------------------------
	.section	.text._Z17MAD_CC_S32_Kerneli,"ax",@progbits
	.align	128
        .global         _Z17MAD_CC_S32_Kerneli
        .type           _Z17MAD_CC_S32_Kerneli,@function
        .size           _Z17MAD_CC_S32_Kerneli,(.L_x_5 - _Z17MAD_CC_S32_Kerneli)
        .other          _Z17MAD_CC_S32_Kerneli,@"STO_CUDA_ENTRY STV_DEFAULT"
_Z17MAD_CC_S32_Kerneli:
.text._Z17MAD_CC_S32_Kerneli:
[----:B------:R-:W-:Y:S08]  /*0000*/  LDC R1, c[0x0][0x37c] ;  /* 0x0000df00ff017b82 */ /* 0x000ff00000000800 */
[----:B------:R-:W0:Y:S02]  /*0010*/  LDC R0, c[0x0][0x380] ;  /* 0x0000e000ff007b82 */ /* 0x000e240000000800 */
[----:B0-----:R-:W-:-:S13]  /*0020*/  ISETP.GE.AND P0, PT, R0, 0x1, PT ;  /* 0x000000010000780c */ /* 0x001fda0003f06270 */
[----:B------:R-:W-:Y:S05]  /*0030*/  @!P0 EXIT ;  /* 0x000000000000894d */ /* 0x000fea0003800000 */
[----:B------:R-:W-:Y:S05]  /*0040*/  EXIT ;  /* 0x000000000000794d */ /* 0x000fea0003800000 */
.L_x_0:
[----:B------:R-:W-:-:S00]  /*0050*/  BRA `(.L_x_0) ;  /* 0xfffffffc00fc7947 */ /* 0x000fc0000383ffff */
[----:B------:R-:W-:-:S00]  /*0060*/  NOP ;  /* 0x0000000000007918 */ /* 0x000fc00000000000 */
        /* <DEDUP_REMOVED lines=9> */
.L_x_5:


//--------------------- .text._Z16FMA_F16x2_Kerneli --------------------------
	.section	.text._Z16FMA_F16x2_Kerneli,"ax",@progbits
	.align	128
        .global         _Z16FMA_F16x2_Kerneli
        .type           _Z16FMA_F16x2_Kerneli,@function
        .size           _Z16FMA_F16x2_Kerneli,(.L_x_6 - _Z16FMA_F16x2_Kerneli)
        .other          _Z16FMA_F16x2_Kerneli,@"STO_CUDA_ENTRY STV_DEFAULT"
_Z16FMA_F16x2_Kerneli:
.text._Z16FMA_F16x2_Kerneli:
[----:B------:R-:W-:Y:S08]  /*0000*/  LDC R1, c[0x0][0x37c] ;  /* 0x0000df00ff017b82 */ /* 0x000ff00000000800 */
[----:B------:R-:W0:Y:S02]  /*0010*/  LDC R0, c[0x0][0x380] ;  /* 0x0000e000ff007b82 */ /* 0x000e240000000800 */
[----:B0-----:R-:W-:-:S13]  /*0020*/  ISETP.GE.AND P0, PT, R0, 0x1, PT ;  /* 0x000000010000780c */ /* 0x001fda0003f06270 */
[----:B------:R-:W-:Y:S05]  /*0030*/  @!P0 EXIT ;  /* 0x000000000000894d */ /* 0x000fea0003800000 */
[----:B------:R-:W-:Y:S05]  /*0040*/  EXIT ;  /* 0x000000000000794d */ /* 0x000fea0003800000 */
.L_x_1:
        /* <DEDUP_REMOVED lines=11> */
.L_x_6:


//--------------------- .text._Z14FMA_F64_Kerneli --------------------------
	.section	.text._Z14FMA_F64_Kerneli,"ax",@progbits
	.align	128
        .global         _Z14FMA_F64_Kerneli
        .type           _Z14FMA_F64_Kerneli,@function
        .size           _Z14FMA_F64_Kerneli,(.L_x_7 - _Z14FMA_F64_Kerneli)
        .other          _Z14FMA_F64_Kerneli,@"STO_CUDA_ENTRY STV_DEFAULT"
_Z14FMA_F64_Kerneli:
.text._Z14FMA_F64_Kerneli:
[----:B------:R-:W-:Y:S08]  /*0000*/  LDC R1, c[0x0][0x37c] ;  /* 0x0000df00ff017b82 */ /* 0x000ff00000000800 */
[----:B------:R-:W0:Y:S02]  /*0010*/  LDC R0, c[0x0][0x380] ;  /* 0x0000e000ff007b82 */ /* 0x000e240000000800 */
[----:B0-----:R-:W-:-:S13]  /*0020*/  ISETP.GE.AND P0, PT, R0, 0x1, PT ;  /* 0x000000010000780c */ /* 0x001fda0003f06270 */
[----:B------:R-:W-:Y:S05]  /*0030*/  @!P0 EXIT ;  /* 0x000000000000894d */ /* 0x000fea0003800000 */
[----:B------:R-:W-:Y:S05]  /*0040*/  EXIT ;  /* 0x000000000000794d */ /* 0x000fea0003800000 */
.L_x_2:
        /* <DEDUP_REMOVED lines=11> */
.L_x_7:


//--------------------- .text._Z14MAD_U32_Kerneli --------------------------
	.section	.text._Z14MAD_U32_Kerneli,"ax",@progbits
	.align	128
        .global         _Z14MAD_U32_Kerneli
        .type           _Z14MAD_U32_Kerneli,@function
        .size           _Z14MAD_U32_Kerneli,(.L_x_8 - _Z14MAD_U32_Kerneli)
        .other          _Z14MAD_U32_Kerneli,@"STO_CUDA_ENTRY STV_DEFAULT"
_Z14MAD_U32_Kerneli:
.text._Z14MAD_U32_Kerneli:
[----:B------:R-:W-:Y:S08]  /*0000*/  LDC R1, c[0x0][0x37c] ;  /* 0x0000df00ff017b82 */ /* 0x000ff00000000800 */
[----:B------:R-:W0:Y:S02]  /*0010*/  LDC R0, c[0x0][0x380] ;  /* 0x0000e000ff007b82 */ /* 0x000e240000000800 */
[----:B0-----:R-:W-:-:S13]  /*0020*/  ISETP.GE.AND P0, PT, R0, 0x1, PT ;  /* 0x000000010000780c */ /* 0x001fda0003f06270 */
[----:B------:R-:W-:Y:S05]  /*0030*/  @!P0 EXIT ;  /* 0x000000000000894d */ /* 0x000fea0003800000 */
[----:B------:R-:W-:Y:S05]  /*0040*/  EXIT ;  /* 0x000000000000794d */ /* 0x000fea0003800000 */
.L_x_3:
        /* <DEDUP_REMOVED lines=11> */
.L_x_8:


//--------------------- .text._Z14FMA_F32_Kerneli --------------------------
	.section	.text._Z14FMA_F32_Kerneli,"ax",@progbits
	.align	128
        .global         _Z14FMA_F32_Kerneli
        .type           _Z14FMA_F32_Kerneli,@function
        .size           _Z14FMA_F32_Kerneli,(.L_x_9 - _Z14FMA_F32_Kerneli)
        .other          _Z14FMA_F32_Kerneli,@"STO_CUDA_ENTRY STV_DEFAULT"
_Z14FMA_F32_Kerneli:
.text._Z14FMA_F32_Kerneli:
[----:B------:R-:W-:Y:S08]  /*0000*/  LDC R1, c[0x0][0x37c] ;  /* 0x0000df00ff017b82 */ /* 0x000ff00000000800 */
[----:B------:R-:W0:Y:S02]  /*0010*/  LDC R0, c[0x0][0x380] ;  /* 0x0000e000ff007b82 */ /* 0x000e240000000800 */
[----:B0-----:R-:W-:-:S13]  /*0020*/  ISETP.GE.AND P0, PT, R0, 0x1, PT ;  /* 0x000000010000780c */ /* 0x001fda0003f06270 */
[----:B------:R-:W-:Y:S05]  /*0030*/  @!P0 EXIT ;  /* 0x000000000000894d */ /* 0x000fea0003800000 */
[----:B------:R-:W-:Y:S05]  /*0040*/  EXIT ;  /* 0x000000000000794d */ /* 0x000fea0003800000 */
.L_x_4:
        /* <DEDUP_REMOVED lines=11> */
.L_x_9:


//--------------------- .nv.shared.reserved.0     --------------------------
	.section	.nv.shared.reserved.0,"aw",@nobits
	.weak		__nv_reservedSMEM_offset_0_alias
	.size		__nv_reservedSMEM_offset_0_alias, 0, 64
	.other		__nv_reservedSMEM_offset_0_alias,@"STO_CUDA_RESERVED_SHARED STV_DEFAULT"
__nv_reservedSMEM_offset_0_alias:
	.zero		0
	.zero		64


//--------------------- .nv.constant0._Z17MAD_CC_S32_Kerneli --------------------------
	.section	.nv.constant0._Z17MAD_CC_S32_Kerneli,"a",@progbits
	.sectionflags	@""
	.align	4
.nv.constant0._Z17MAD_CC_S32_Kerneli:
	.zero		900


//--------------------- .nv.constant0._Z16FMA_F16x2_Kerneli --------------------------
	.section	.nv.constant0._Z16FMA_F16x2_Kerneli,"a",@progbits
	.sectionflags	@""
	.align	4
.nv.constant0._Z16FMA_F16x2_Kerneli:
	.zero		900


//--------------------- .nv.constant0._Z14FMA_F64_Kerneli --------------------------
	.section	.nv.constant0._Z14FMA_F64_Kerneli,"a",@progbits
	.sectionflags	@""
	.align	4
.nv.constant0._Z14FMA_F64_Kerneli:
	.zero		900


//--------------------- .nv.constant0._Z14MAD_U32_Kerneli --------------------------
	.section	.nv.constant0._Z14MAD_U32_Kerneli,"a",@progbits
	.sectionflags	@""
	.align	4
.nv.constant0._Z14MAD_U32_Kerneli:
	.zero		900


//--------------------- .nv.constant0._Z14FMA_F32_Kerneli --------------------------
	.section	.nv.constant0._Z14FMA_F32_Kerneli,"a",@progbits
	.sectionflags	@""
	.align	4
.nv.constant0._Z14FMA_F32_Kerneli:
	.zero		900


//--------------------- SYMBOLS --------------------------

	.type		.nv.reservedSmem.offset0,@object
	.size		.nv.reservedSmem.offset0,0x4
